//
// Generated by NVIDIA NVVM Compiler
//
// Compiler Build ID: CL-36424714
// Cuda compilation tools, release 13.0, V13.0.88
// Based on NVVM 20.0.0
//

.version 9.0
.target sm_100
.address_size 64

	// .globl	_Z8countingPiS_i
// _ZZ8countingPiS_iE9count_arr has been demoted

.visible .entry _Z8countingPiS_i(
	.param .u64 .ptr .align 1 _Z8countingPiS_i_param_0,
	.param .u64 .ptr .align 1 _Z8countingPiS_i_param_1,
	.param .u32 _Z8countingPiS_i_param_2
)
{
	.reg .pred 	%p<11>;
	.reg .b32 	%r<52>;
	.reg .b64 	%rd<9>;
	// demoted variable
	.shared .align 4 .b8 _ZZ8countingPiS_iE9count_arr[808];
	ld.param.u64 	%rd1, [_Z8countingPiS_i_param_0];
	ld.param.u64 	%rd2, [_Z8countingPiS_i_param_1];
	ld.param.u32 	%r16, [_Z8countingPiS_i_param_2];
	mov.u32 	%r1, %tid.x;
	mov.u32 	%r17, %ctaid.x;
	mov.u32 	%r18, %ntid.x;
	mad.lo.s32 	%r2, %r17, %r18, %r1;
	setp.gt.u32 	%p1, %r1, 100;
	shl.b32 	%r19, %r1, 2;
	mov.u32 	%r20, _ZZ8countingPiS_iE9count_arr;
	add.s32 	%r3, %r20, %r19;
	@%p1 bra 	$L__BB0_2;
	mov.b32 	%r21, 0;
	st.shared.u32 	[%r3], %r21;
	st.shared.u32 	[%r3+404], %r21;
$L__BB0_2:
	bar.sync 	0;
	setp.ge.s32 	%p2, %r2, %r16;
	@%p2 bra 	$L__BB0_4;
	cvta.to.global.u64 	%rd3, %rd1;
	mul.wide.s32 	%rd4, %r2, 4;
	add.s64 	%rd5, %rd3, %rd4;
	ld.global.u32 	%r22, [%rd5];
	shl.b32 	%r23, %r22, 2;
	add.s32 	%r25, %r20, %r23;
	atom.shared.add.u32 	%r26, [%r25+404], 1;
$L__BB0_4:
	setp.gt.u32 	%p3, %r1, 100;
	@%p3 bra 	$L__BB0_27;
	bar.sync 	0;
	setp.eq.s32 	%p4, %r1, 0;
	@%p4 bra 	$L__BB0_7;
	ld.shared.u32 	%r27, [%r3+404];
	ld.shared.u32 	%r28, [%r3+400];
	add.s32 	%r48, %r28, %r27;
	bra.uni 	$L__BB0_8;
$L__BB0_7:
	ld.shared.u32 	%r48, [%r3+404];
$L__BB0_8:
	st.shared.u32 	[%r3], %r48;
	bar.sync 	0;
	setp.lt.u32 	%p5, %r1, 2;
	@%p5 bra 	$L__BB0_10;
	ld.shared.u32 	%r29, [%r3];
	ld.shared.u32 	%r30, [%r3+-8];
	add.s32 	%r31, %r30, %r29;
	st.shared.u32 	[%r3+404], %r31;
	bra.uni 	$L__BB0_11;
$L__BB0_10:
	ld.shared.u32 	%r32, [%r3];
	st.shared.u32 	[%r3+404], %r32;
$L__BB0_11:
	bar.sync 	0;
	setp.lt.u32 	%p6, %r1, 4;
	@%p6 bra 	$L__BB0_13;
	ld.shared.u32 	%r33, [%r3+404];
	ld.shared.u32 	%r34, [%r3+388];
	add.s32 	%r49, %r34, %r33;
	bra.uni 	$L__BB0_14;
$L__BB0_13:
	ld.shared.u32 	%r49, [%r3+404];
$L__BB0_14:
	st.shared.u32 	[%r3], %r49;
	bar.sync 	0;
	setp.lt.u32 	%p7, %r1, 8;
	@%p7 bra 	$L__BB0_16;
	ld.shared.u32 	%r35, [%r3];
	ld.shared.u32 	%r36, [%r3+-32];
	add.s32 	%r37, %r36, %r35;
	st.shared.u32 	[%r3+404], %r37;
	bra.uni 	$L__BB0_17;
$L__BB0_16:
	ld.shared.u32 	%r38, [%r3];
	st.shared.u32 	[%r3+404], %r38;
$L__BB0_17:
	bar.sync 	0;
	setp.lt.u32 	%p8, %r1, 16;
	@%p8 bra 	$L__BB0_19;
	ld.shared.u32 	%r39, [%r3+404];
	ld.shared.u32 	%r40, [%r3+340];
	add.s32 	%r50, %r40, %r39;
	bra.uni 	$L__BB0_20;
$L__BB0_19:
	ld.shared.u32 	%r50, [%r3+404];
$L__BB0_20:
	st.shared.u32 	[%r3], %r50;
	bar.sync 	0;
	setp.lt.u32 	%p9, %r1, 32;
	@%p9 bra 	$L__BB0_22;
	ld.shared.u32 	%r41, [%r3];
	ld.shared.u32 	%r42, [%r3+-128];
	add.s32 	%r43, %r42, %r41;
	st.shared.u32 	[%r3+404], %r43;
	bra.uni 	$L__BB0_23;
$L__BB0_22:
	ld.shared.u32 	%r44, [%r3];
	st.shared.u32 	[%r3+404], %r44;
$L__BB0_23:
	bar.sync 	0;
	setp.lt.u32 	%p10, %r1, 64;
	@%p10 bra 	$L__BB0_25;
	ld.shared.u32 	%r45, [%r3+404];
	ld.shared.u32 	%r46, [%r3+148];
	add.s32 	%r51, %r46, %r45;
	bra.uni 	$L__BB0_26;
$L__BB0_25:
	ld.shared.u32 	%r51, [%r3+404];
$L__BB0_26:
	st.shared.u32 	[%r3], %r51;
	cvta.to.global.u64 	%rd6, %rd2;
	mul.wide.u32 	%rd7, %r1, 4;
	add.s64 	%rd8, %rd6, %rd7;
	atom.global.add.u32 	%r47, [%rd8], %r51;
$L__BB0_27:
	ret;

}


// ===== COMPILED SASS (sm_100) =====

	.target	sm_100

	.elftype	@"ET_EXEC"


//--------------------- .note.nv.tkinfo           --------------------------
	.section	.note.nv.tkinfo,"",@"SHT_NOTE"
	.sectionflags	@"SHF_NOTE_NV_TKINFO"
	.tkinfo
        /*0018*/ 	.word	0x00000002
        /*0030*/ 	.string	""
        /*0030*/ 	.string	"ptxas"
        /*0030*/ 	.string	"Cuda compilation tools, release 13.0, V13.0.88"
        /*0030*/ 	.string	"Build cuda_13.0.r13.0/compiler.36424714_0"
        /*0030*/ 	.string	"-arch sm_100 -m 64 "



//--------------------- .note.nv.cuinfo           --------------------------
	.section	.note.nv.cuinfo,"",@"SHT_NOTE"
	.sectionflags	@"SHF_NOTE_NV_CUINFO"
        /*0018*/ 	.short	0x0002
        /*001a*/ 	.short	0x0064
        /*001c*/ 	.short	0x0082
	.zero		2


//--------------------- .nv.info                  --------------------------
	.section	.nv.info,"",@"SHT_CUDA_INFO"
	.align	4


	//----- nvinfo : EIATTR_REGCOUNT
	.align		4
        /*0000*/ 	.byte	0x04, 0x2f
        /*0002*/ 	.short	(.L_1 - .L_0)
	.align		4
.L_0:
        /*0004*/ 	.word	index@(_Z8countingPiS_i)
        /*0008*/ 	.word	0x0000000e


	//----- nvinfo : EIATTR_FRAME_SIZE
	.align		4
.L_1:
        /*000c*/ 	.byte	0x04, 0x11
        /*000e*/ 	.short	(.L_3 - .L_2)
	.align		4
.L_2:
        /*0010*/ 	.word	index@(_Z8countingPiS_i)
        /*0014*/ 	.word	0x00000000


	//----- nvinfo : EIATTR_MIN_STACK_SIZE
	.align		4
.L_3:
        /*0018*/ 	.byte	0x04, 0x12
        /*001a*/ 	.short	(.L_5 - .L_4)
	.align		4
.L_4:
        /*001c*/ 	.word	index@(_Z8countingPiS_i)
        /*0020*/ 	.word	0x00000000
.L_5:


//--------------------- .nv.compat                --------------------------
	.section	.nv.compat,"",@"SHT_CUDA_COMPAT_INFO"
	.align	4
        /*0000*/ 	.byte	0x02, 0x09, 0x00, 0x00, 0x02, 0x02, 0x01, 0x00, 0x02, 0x05, 0x05, 0x00, 0x03, 0x07, 0x01, 0x01
        /*0010*/ 	.byte	0x02, 0x03, 0x00, 0x00, 0x02, 0x06, 0x01, 0x00, 0x04, 0x0b, 0x08, 0x00, 0x09, 0x00, 0x00, 0x00
        /*0020*/ 	.byte	0x00, 0x00, 0x00, 0x00


//--------------------- .nv.info._Z8countingPiS_i --------------------------
	.section	.nv.info._Z8countingPiS_i,"",@"SHT_CUDA_INFO"
	.sectionflags	@""
	.align	4


	//----- nvinfo : EIATTR_CUDA_API_VERSION
	.align		4
        /*0000*/ 	.byte	0x04, 0x37
        /*0002*/ 	.short	(.L_7 - .L_6)
.L_6:
        /*0004*/ 	.word	0x00000082


	//----- nvinfo : EIATTR_KPARAM_INFO
	.align		4
.L_7:
        /*0008*/ 	.byte	0x04, 0x17
        /*000a*/ 	.short	(.L_9 - .L_8)
.L_8:
        /*000c*/ 	.word	0x00000000
        /*0010*/ 	.short	0x0002
        /*0012*/ 	.short	0x0010
        /*0014*/ 	.byte	0x00, 0xf0, 0x11, 0x00


	//----- nvinfo : EIATTR_KPARAM_INFO
	.align		4
.L_9:
        /*0018*/ 	.byte	0x04, 0x17
        /*001a*/ 	.short	(.L_11 - .L_10)
.L_10:
        /*001c*/ 	.word	0x00000000
        /*0020*/ 	.short	0x0001
        /*0022*/ 	.short	0x0008
        /*0024*/ 	.byte	0x00, 0xf5, 0x21, 0x00


	//----- nvinfo : EIATTR_KPARAM_INFO
	.align		4
.L_11:
        /*0028*/ 	.byte	0x04, 0x17
        /*002a*/ 	.short	(.L_13 - .L_12)
.L_12:
        /*002c*/ 	.word	0x00000000
        /*0030*/ 	.short	0x0000
        /*0032*/ 	.short	0x0000
        /*0034*/ 	.byte	0x00, 0xf5, 0x21, 0x00


	//----- nvinfo : EIATTR_SPARSE_MMA_MASK
	.align		4
.L_13:
        /*0038*/ 	.byte	0x03, 0x50
        /*003a*/ 	.short	0x0000


	//----- nvinfo : EIATTR_MAXREG_COUNT
	.align		4
        /*003c*/ 	.byte	0x03, 0x1b
        /*003e*/ 	.short	0x00ff


	//----- nvinfo : EIATTR_NUM_BARRIERS
	.align		4
        /*0040*/ 	.byte	0x02, 0x4c
        /*0042*/ 	.byte	0x01
	.zero		1


	//----- nvinfo : EIATTR_MERCURY_ISA_VERSION
	.align		4
        /*0044*/ 	.byte	0x03, 0x5f
        /*0046*/ 	.short	0x0101


	//----- nvinfo : EIATTR_VRC_CTA_INIT_COUNT
	.align		4
        /*0048*/ 	.byte	0x02, 0x4a
	.zero		1
	.zero		1


	//----- nvinfo : EIATTR_EXIT_INSTR_OFFSETS
	.align		4
        /*004c*/ 	.byte	0x04, 0x1c
        /*004e*/ 	.short	(.L_15 - .L_14)


	//   ....[0]....
.L_14:
        /*0050*/ 	.word	0x00000180


	//   ....[1]....
        /*0054*/ 	.word	0x000004f0


	//----- nvinfo : EIATTR_CRS_STACK_SIZE
	.align		4
.L_15:
        /*0058*/ 	.byte	0x04, 0x1e
        /*005a*/ 	.short	(.L_17 - .L_16)
.L_16:
        /*005c*/ 	.word	0x00000000


	//----- nvinfo : EIATTR_CBANK_PARAM_SIZE
	.align		4
.L_17:
        /*0060*/ 	.byte	0x03, 0x19
        /*0062*/ 	.short	0x0014


	//----- nvinfo : EIATTR_PARAM_CBANK
	.align		4
        /*0064*/ 	.byte	0x04, 0x0a
        /*0066*/ 	.short	(.L_19 - .L_18)
	.align		4
.L_18:
        /*0068*/ 	.word	index@(.nv.constant0._Z8countingPiS_i)
        /*006c*/ 	.short	0x0380
        /*006e*/ 	.short	0x0014


	//----- nvinfo : EIATTR_SW_WAR
	.align		4
.L_19:
        /*0070*/ 	.byte	0x04, 0x36
        /*0072*/ 	.short	(.L_21 - .L_20)
.L_20:
        /*0074*/ 	.word	0x00000008
.L_21:


//--------------------- .nv.callgraph             --------------------------
	.section	.nv.callgraph,"",@"SHT_CUDA_CALLGRAPH"
	.align	4
	.sectionentsize	8
	.align		4
        /*0000*/ 	.word	0x00000000
	.align		4
        /*0004*/ 	.word	0xffffffff
	.align		4
        /*0008*/ 	.word	0x00000000
	.align		4
        /*000c*/ 	.word	0xfffffffe
	.align		4
        /*0010*/ 	.word	0x00000000
	.align		4
        /*0014*/ 	.word	0xfffffffd
	.align		4
        /*0018*/ 	.word	0x00000000
	.align		4
        /*001c*/ 	.word	0xfffffffc


//--------------------- .text._Z8countingPiS_i    --------------------------
	.section	.text._Z8countingPiS_i,"ax",@progbits
	.align	128
        .global         _Z8countingPiS_i
        .type           _Z8countingPiS_i,@function
        .size           _Z8countingPiS_i,(.L_x_3 - _Z8countingPiS_i)
        .other          _Z8countingPiS_i,@"STO_CUDA_ENTRY STV_DEFAULT"
_Z8countingPiS_i:
.text._Z8countingPiS_i:
[----:B------:R-:W-:Y:S01]  /*0000*/  LDC R1, c[0x0][0x37c] ;  /* 0x0000df00ff017b82 */ /* 0x000fe20000000800 */
[----:B------:R-:W0:Y:S07]  /*0010*/  S2R R2, SR_TID.X ;  /* 0x0000000000027919 */ /* 0x000e2e0000002100 */
[----:B------:R-:W1:Y:S01]  /*0020*/  S2UR UR6, SR_CTAID.X ;  /* 0x00000000000679c3 */ /* 0x000e620000002500 */
[----:B------:R-:W2:Y:S01]  /*0030*/  LDCU UR7, c[0x0][0x390] ;  /* 0x00007200ff0777ac */ /* 0x000ea20008000800 */
[----:B------:R-:W-:Y:S01]  /*0040*/  BSSY.RECONVERGENT B0, `(.L_x_0) ;  /* 0x0000013000007945 */ /* 0x000fe20003800200 */
[----:B------:R-:W-:-:S05]  /*0050*/  UMOV UR4, 0x400 ;  /* 0x0000040000047882 */ /* 0x000fca0000000000 */
[----:B------:R-:W1:Y:S08]  /*0060*/  LDC R3, c[0x0][0x360] ;  /* 0x0000d800ff037b82 */ /* 0x000e700000000800 */
[----:B------:R-:W3:Y:S01]  /*0070*/  S2UR UR5, SR_CgaCtaId ;  /* 0x00000000000579c3 */ /* 0x000ee20000008800 */
[----:B0-----:R-:W-:Y:S01]  /*0080*/  ISETP.GT.U32.AND P0, PT, R2, 0x64, PT ;  /* 0x000000640200780c */ /* 0x001fe20003f04070 */
[----:B-1----:R-:W-:-:S05]  /*0090*/  IMAD R3, R3, UR6, R2 ;  /* 0x0000000603037c24 */ /* 0x002fca000f8e0202 */
[----:B--2---:R-:W-:Y:S01]  /*00a0*/  ISETP.GE.AND P1, PT, R3, UR7, PT ;  /* 0x0000000703007c0c */ /* 0x004fe2000bf26270 */
[----:B------:R-:W0:Y:S01]  /*00b0*/  LDCU.64 UR6, c[0x0][0x358] ;  /* 0x00006b00ff0677ac */ /* 0x000e220008000a00 */
[----:B---3--:R-:W-:-:S06]  /*00c0*/  ULEA UR4, UR5, UR4, 0x18 ;  /* 0x0000000405047291 */ /* 0x008fcc000f8ec0ff */
[----:B------:R-:W-:-:S05]  /*00d0*/  LEA R0, R2, UR4, 0x2 ;  /* 0x0000000402007c11 */ /* 0x000fca000f8e10ff */
[----:B------:R1:W-:Y:S04]  /*00e0*/  @!P0 STS [R0], RZ ;  /* 0x000000ff00008388 */ /* 0x0003e80000000800 */
[----:B------:R1:W-:Y:S01]  /*00f0*/  @!P0 STS [R0+0x194], RZ ;  /* 0x000194ff00008388 */ /* 0x0003e20000000800 */
[----:B------:R-:W-:Y:S06]  /*0100*/  BAR.SYNC.DEFER_BLOCKING 0x0 ;  /* 0x0000000000007b1d */ /* 0x000fec0000010000 */
[----:B0-----:R-:W-:Y:S05]  /*0110*/  @P1 BRA `(.L_x_1) ;  /* 0x0000000000141947 */ /* 0x001fea0003800000 */
[----:B------:R-:W0:Y:S02]  /*0120*/  LDC.64 R4, c[0x0][0x380] ;  /* 0x0000e000ff047b82 */ /* 0x000e240000000a00 */
[----:B0-----:R-:W-:-:S06]  /*0130*/  IMAD.WIDE R4, R3, 0x4, R4 ;  /* 0x0000000403047825 */ /* 0x001fcc00078e0204 */
[----:B------:R-:W2:Y:S02]  /*0140*/  LDG.E R4, desc[UR6][R4.64] ;  /* 0x0000000604047981 */ /* 0x000ea4000c1e1900 */
[----:B--2---:R-:W-:-:S05]  /*0150*/  LEA R3, R4, UR4, 0x2 ;  /* 0x0000000404037c11 */ /* 0x004fca000f8e10ff */
[----:B------:R0:W-:Y:S02]  /*0160*/  ATOMS.POPC.INC.32 RZ, [R3+URZ+0x194] ;  /* 0x0001940003ff7f8c */ /* 0x0001e4000d8000ff */
.L_x_1:
[----:B------:R-:W-:Y:S05]  /*0170*/  BSYNC.RECONVERGENT B0 ;  /* 0x0000000000007941 */ /* 0x000fea0003800200 */
.L_x_0:
[----:B------:R-:W-:Y:S05]  /*0180*/  @P0 EXIT ;  /* 0x000000000000094d */ /* 0x000fea0003800000 */
[----:B------:R-:W-:Y:S01]  /*0190*/  BAR.SYNC.DEFER_BLOCKING 0x0 ;  /* 0x0000000000007b1d */ /* 0x000fe20000010000 */
[C---:B------:R-:W-:Y:S02]  /*01a0*/  ISETP.NE.AND P1, PT, R2.reuse, RZ, PT ;  /* 0x000000ff0200720c */ /* 0x040fe40003f25270 */
[----:B------:R-:W-:-:S03]  /*01b0*/  ISETP.GE.U32.AND P0, PT, R2, 0x2, PT ;  /* 0x000000020200780c */ /* 0x000fc60003f06070 */
[----:B------:R-:W-:Y:S08]  /*01c0*/  LDS R4, [R0+0x194] ;  /* 0x0001940000047984 */ /* 0x000ff00000000800 */
[----:B0-----:R-:W0:Y:S02]  /*01d0*/  @P1 LDS R3, [R0+0x190] ;  /* 0x0001900000031984 */ /* 0x001e240000000800 */
[----:B0-----:R-:W-:Y:S01]  /*01e0*/  @P1 IMAD.IADD R4, R4, 0x1, R3 ;  /* 0x0000000104041824 */ /* 0x001fe200078e0203 */
[----:B------:R-:W-:-:S04]  /*01f0*/  ISETP.GE.U32.AND P1, PT, R2, 0x4, PT ;  /* 0x000000040200780c */ /* 0x000fc80003f26070 */
[----:B------:R-:W-:Y:S01]  /*0200*/  STS [R0], R4 ;  /* 0x0000000400007388 */ /* 0x000fe20000000800 */
[----:B------:R-:W-:Y:S06]  /*0210*/  BAR.SYNC.DEFER_BLOCKING 0x0 ;  /* 0x0000000000007b1d */ /* 0x000fec0000010000 */
[----:B------:R-:W-:Y:S04]  /*0220*/  @P0 LDS R3, [R0] ;  /* 0x0000000000030984 */ /* 0x000fe80000000800 */
[----:B------:R-:W0:Y:S04]  /*0230*/  @P0 LDS R6, [R0+-0x8] ;  /* 0xfffff80000060984 */ /* 0x000e280000000800 */
[----:B------:R-:W2:Y:S01]  /*0240*/  @!P0 LDS R5, [R0] ;  /* 0x0000000000058984 */ /* 0x000ea20000000800 */
[----:B0-----:R-:W-:-:S05]  /*0250*/  @P0 IMAD.IADD R3, R3, 0x1, R6 ;  /* 0x0000000103030824 */ /* 0x001fca00078e0206 */
[----:B------:R-:W-:Y:S04]  /*0260*/  @P0 STS [R0+0x194], R3 ;  /* 0x0001940300000388 */ /* 0x000fe80000000800 */
[----:B--2---:R-:W-:Y:S01]  /*0270*/  @!P0 STS [R0+0x194], R5 ;  /* 0x0001940500008388 */ /* 0x004fe20000000800 */
[----:B------:R-:W-:Y:S01]  /*0280*/  BAR.SYNC.DEFER_BLOCKING 0x0 ;  /* 0x0000000000007b1d */ /* 0x000fe20000010000 */
[----:B------:R-:W-:-:S05]  /*0290*/  ISETP.GE.U32.AND P0, PT, R2, 0x8, PT ;  /* 0x000000080200780c */ /* 0x000fca0003f06070 */
[----:B------:R-:W-:Y:S04]  /*02a0*/  @P1 LDS R6, [R0+0x194] ;  /* 0x0001940000061984 */ /* 0x000fe80000000800 */
[----:B------:R-:W0:Y:S02]  /*02b0*/  @P1 LDS R7, [R0+0x184] ;  /* 0x0001840000071984 */ /* 0x000e240000000800 */
[----:B0-----:R-:W-:-:S06]  /*02c0*/  @P1 IMAD.IADD R7, R6, 0x1, R7 ;  /* 0x0000000106071824 */ /* 0x001fcc00078e0207 */
[----:B------:R-:W0:Y:S01]  /*02d0*/  @!P1 LDS R7, [R0+0x194] ;  /* 0x0001940000079984 */ /* 0x000e220000000800 */
[----:B------:R-:W-:-:S03]  /*02e0*/  ISETP.GE.U32.AND P1, PT, R2, 0x10, PT ;  /* 0x000000100200780c */ /* 0x000fc60003f26070 */
[----:B0-----:R-:W-:Y:S01]  /*02f0*/  STS [R0], R7 ;  /* 0x0000000700007388 */ /* 0x001fe20000000800 */
        /* <DEDUP_REMOVED lines=22> */
[----:B------:R-:W-:Y:S06]  /*0460*/  BAR.SYNC.DEFER_BLOCKING 0x0 ;  /* 0x0000000000007b1d */ /* 0x000fec0000010000 */
[----:B------:R-:W-:Y:S04]  /*0470*/  @P1 LDS R3, [R0+0x194] ;  /* 0x0001940000031984 */ /* 0x000fe80000000800 */
[----:B------:R-:W0:Y:S02]  /*0480*/  @P1 LDS R4, [R0+0x94] ;  /* 0x0000940000041984 */ /* 0x000e240000000800 */
[----:B0-----:R-:W-:-:S02]  /*0490*/  @P1 IMAD.IADD R7, R3, 0x1, R4 ;  /* 0x0000000103071824 */ /* 0x001fc400078e0204 */
[----:B------:R-:W0:Y:S04]  /*04a0*/  LDC.64 R4, c[0x0][0x388] ;  /* 0x0000e200ff047b82 */ /* 0x000e280000000a00 */
[----:B------:R-:W2:Y:S01]  /*04b0*/  @!P1 LDS R7, [R0+0x194] ;  /* 0x0001940000079984 */ /* 0x000ea20000000800 */
[----:B0-----:R-:W-:-:S05]  /*04c0*/  IMAD.WIDE.U32 R2, R2, 0x4, R4 ;  /* 0x0000000402027825 */ /* 0x001fca00078e0004 */
[----:B--2---:R-:W-:Y:S04]  /*04d0*/  REDG.E.ADD.STRONG.GPU desc[UR6][R2.64], R7 ;  /* 0x000000070200798e */ /* 0x004fe8000c12e106 */
[----:B------:R-:W-:Y:S01]  /*04e0*/  STS [R0], R7 ;  /* 0x0000000700007388 */ /* 0x000fe20000000800 */
[----:B------:R-:W-:Y:S05]  /*04f0*/  EXIT ;  /* 0x000000000000794d */ /* 0x000fea0003800000 */
.L_x_2:
[----:B------:R-:W-:-:S00]  /*0500*/  BRA `(.L_x_2) ;  /* 0xfffffffc00fc7947 */ /* 0x000fc0000383ffff */
[----:B------:R-:W-:-:S00]  /*0510*/  NOP ;  /* 0x0000000000007918 */ /* 0x000fc00000000000 */
        /* <DEDUP_REMOVED lines=14> */
.L_x_3:


//--------------------- .nv.shared._Z8countingPiS_i --------------------------
	.section	.nv.shared._Z8countingPiS_i,"aw",@nobits
	.sectionflags	@""
	.align	4
.nv.shared._Z8countingPiS_i:
	.zero		1832


//--------------------- .nv.shared.reserved.0     --------------------------
	.section	.nv.shared.reserved.0,"aw",@nobits
	.weak		__nv_reservedSMEM_offset_0_alias
	.size		__nv_reservedSMEM_offset_0_alias, 0, 64
	.other		__nv_reservedSMEM_offset_0_alias,@"STO_CUDA_RESERVED_SHARED STV_DEFAULT"
__nv_reservedSMEM_offset_0_alias:
	.zero		0
	.zero		64


//--------------------- .nv.constant0._Z8countingPiS_i --------------------------
	.section	.nv.constant0._Z8countingPiS_i,"a",@progbits
	.sectionflags	@""
	.align	4
.nv.constant0._Z8countingPiS_i:
	.zero		916


//--------------------- SYMBOLS --------------------------

	.type		.nv.reservedSmem.offset0,@object
	.size		.nv.reservedSmem.offset0,0x4
	.type		.nv.reservedSmem.cap,@object
	.size		.nv.reservedSmem.cap,0x4
